//
// Generated by NVIDIA NVVM Compiler
//
// Compiler Build ID: CL-36424714
// Cuda compilation tools, release 13.0, V13.0.88
// Based on NVVM 20.0.0
//

.version 9.0
.target sm_100
.address_size 64

	// .globl	_Z31matMulTransposeWithScalesCublasPK6__halfS1_PS_S1_iii
// _ZZ31matMulTransposeWithScalesCublasPK6__halfS1_PS_S1_iiiE6tile_A has been demoted
// _ZZ31matMulTransposeWithScalesCublasPK6__halfS1_PS_S1_iiiE6tile_B has been demoted

.visible .entry _Z31matMulTransposeWithScalesCublasPK6__halfS1_PS_S1_iii(
	.param .u64 .ptr .align 1 _Z31matMulTransposeWithScalesCublasPK6__halfS1_PS_S1_iii_param_0,
	.param .u64 .ptr .align 1 _Z31matMulTransposeWithScalesCublasPK6__halfS1_PS_S1_iii_param_1,
	.param .u64 .ptr .align 1 _Z31matMulTransposeWithScalesCublasPK6__halfS1_PS_S1_iii_param_2,
	.param .u64 .ptr .align 1 _Z31matMulTransposeWithScalesCublasPK6__halfS1_PS_S1_iii_param_3,
	.param .u32 _Z31matMulTransposeWithScalesCublasPK6__halfS1_PS_S1_iii_param_4,
	.param .u32 _Z31matMulTransposeWithScalesCublasPK6__halfS1_PS_S1_iii_param_5,
	.param .u32 _Z31matMulTransposeWithScalesCublasPK6__halfS1_PS_S1_iii_param_6
)
{
	.reg .pred 	%p<12>;
	.reg .b16 	%rs<209>;
	.reg .b32 	%r<44>;
	.reg .b32 	%f<2>;
	.reg .b64 	%rd<17>;
	// demoted variable
	.shared .align 2 .b8 _ZZ31matMulTransposeWithScalesCublasPK6__halfS1_PS_S1_iiiE6tile_A[2048];
	// demoted variable
	.shared .align 2 .b8 _ZZ31matMulTransposeWithScalesCublasPK6__halfS1_PS_S1_iiiE6tile_B[2048];
	ld.param.u64 	%rd5, [_Z31matMulTransposeWithScalesCublasPK6__halfS1_PS_S1_iii_param_0];
	ld.param.u64 	%rd6, [_Z31matMulTransposeWithScalesCublasPK6__halfS1_PS_S1_iii_param_1];
	ld.param.u64 	%rd7, [_Z31matMulTransposeWithScalesCublasPK6__halfS1_PS_S1_iii_param_2];
	ld.param.u64 	%rd8, [_Z31matMulTransposeWithScalesCublasPK6__halfS1_PS_S1_iii_param_3];
	ld.param.u32 	%r24, [_Z31matMulTransposeWithScalesCublasPK6__halfS1_PS_S1_iii_param_4];
	ld.param.u32 	%r25, [_Z31matMulTransposeWithScalesCublasPK6__halfS1_PS_S1_iii_param_5];
	ld.param.u32 	%r26, [_Z31matMulTransposeWithScalesCublasPK6__halfS1_PS_S1_iii_param_6];
	mov.u32 	%r27, %ctaid.x;
	mov.u32 	%r28, %ctaid.y;
	mov.u32 	%r39, %tid.x;
	mov.u32 	%r41, %tid.y;
	shl.b32 	%r29, %r28, 5;
	add.s32 	%r3, %r29, %r41;
	shl.b32 	%r4, %r27, 5;
	add.s32 	%r5, %r4, %r39;
	mov.f32 	%f1, 0f00000000;
	// begin inline asm
	{  cvt.rn.f16.f32 %rs9, %f1;}

	// end inline asm
	setp.lt.s32 	%p1, %r25, 1;
	mov.u16 	%rs208, %rs9;
	@%p1 bra 	$L__BB0_7;
	add.s32 	%r30, %r25, 31;
	shr.u32 	%r31, %r30, 5;
	cvta.to.global.u64 	%rd9, %rd8;
	shl.b32 	%r32, %r41, 6;
	mov.u32 	%r33, _ZZ31matMulTransposeWithScalesCublasPK6__halfS1_PS_S1_iiiE6tile_A;
	add.s32 	%r6, %r33, %r32;
	shl.b32 	%r34, %r39, 1;
	add.s32 	%r7, %r6, %r34;
	mul.wide.u32 	%rd10, %r3, 2;
	add.s64 	%rd1, %rd9, %rd10;
	mov.u32 	%r35, _ZZ31matMulTransposeWithScalesCublasPK6__halfS1_PS_S1_iiiE6tile_B;
	add.s32 	%r9, %r35, %r34;
	add.s32 	%r8, %r9, %r32;
	neg.s32 	%r43, %r31;
	mad.lo.s32 	%r36, %r41, %r26, %r39;
	add.s32 	%r42, %r36, %r4;
	shl.b32 	%r12, %r26, 5;
	mad.lo.s32 	%r40, %r25, %r3, %r39;
	cvta.to.global.u64 	%rd2, %rd5;
	cvta.to.global.u64 	%rd3, %rd6;
	mov.u16 	%rs208, %rs9;
$L__BB0_2:
	setp.ge.s32 	%p2, %r3, %r24;
	mul.wide.s32 	%rd11, %r40, 2;
	add.s64 	%rd4, %rd2, %rd11;
	setp.ge.s32 	%p3, %r39, %r25;
	or.pred  	%p4, %p3, %p2;
	mov.u16 	%rs206, %rs9;
	@%p4 bra 	$L__BB0_4;
	ld.global.u16 	%rs11, [%rd4];
	ld.global.u16 	%rs12, [%rd1];
	// begin inline asm
	{mul.f16 %rs206,%rs11,%rs12;
}
	// end inline asm
$L__BB0_4:
	setp.ge.s32 	%p5, %r5, %r26;
	st.shared.u16 	[%r7], %rs206;
	setp.ge.s32 	%p6, %r41, %r25;
	or.pred  	%p7, %p6, %p5;
	mov.u16 	%rs207, %rs9;
	@%p7 bra 	$L__BB0_6;
	mul.wide.s32 	%rd12, %r42, 2;
	add.s64 	%rd13, %rd3, %rd12;
	ld.global.u16 	%rs207, [%rd13];
$L__BB0_6:
	st.shared.u16 	[%r8], %rs207;
	bar.sync 	0;
	ld.shared.u16 	%rs14, [%r6];
	ld.shared.u16 	%rs15, [%r9];
	// begin inline asm
	{mul.f16 %rs13,%rs14,%rs15;
}
	// end inline asm
	// begin inline asm
	{add.f16 %rs16,%rs208,%rs13;
}
	// end inline asm
	ld.shared.u16 	%rs20, [%r6+2];
	ld.shared.u16 	%rs21, [%r9+64];
	// begin inline asm
	{mul.f16 %rs19,%rs20,%rs21;
}
	// end inline asm
	// begin inline asm
	{add.f16 %rs22,%rs16,%rs19;
}
	// end inline asm
	ld.shared.u16 	%rs26, [%r6+4];
	ld.shared.u16 	%rs27, [%r9+128];
	// begin inline asm
	{mul.f16 %rs25,%rs26,%rs27;
}
	// end inline asm
	// begin inline asm
	{add.f16 %rs28,%rs22,%rs25;
}
	// end inline asm
	ld.shared.u16 	%rs32, [%r6+6];
	ld.shared.u16 	%rs33, [%r9+192];
	// begin inline asm
	{mul.f16 %rs31,%rs32,%rs33;
}
	// end inline asm
	// begin inline asm
	{add.f16 %rs34,%rs28,%rs31;
}
	// end inline asm
	ld.shared.u16 	%rs38, [%r6+8];
	ld.shared.u16 	%rs39, [%r9+256];
	// begin inline asm
	{mul.f16 %rs37,%rs38,%rs39;
}
	// end inline asm
	// begin inline asm
	{add.f16 %rs40,%rs34,%rs37;
}
	// end inline asm
	ld.shared.u16 	%rs44, [%r6+10];
	ld.shared.u16 	%rs45, [%r9+320];
	// begin inline asm
	{mul.f16 %rs43,%rs44,%rs45;
}
	// end inline asm
	// begin inline asm
	{add.f16 %rs46,%rs40,%rs43;
}
	// end inline asm
	ld.shared.u16 	%rs50, [%r6+12];
	ld.shared.u16 	%rs51, [%r9+384];
	// begin inline asm
	{mul.f16 %rs49,%rs50,%rs51;
}
	// end inline asm
	// begin inline asm
	{add.f16 %rs52,%rs46,%rs49;
}
	// end inline asm
	ld.shared.u16 	%rs56, [%r6+14];
	ld.shared.u16 	%rs57, [%r9+448];
	// begin inline asm
	{mul.f16 %rs55,%rs56,%rs57;
}
	// end inline asm
	// begin inline asm
	{add.f16 %rs58,%rs52,%rs55;
}
	// end inline asm
	ld.shared.u16 	%rs62, [%r6+16];
	ld.shared.u16 	%rs63, [%r9+512];
	// begin inline asm
	{mul.f16 %rs61,%rs62,%rs63;
}
	// end inline asm
	// begin inline asm
	{add.f16 %rs64,%rs58,%rs61;
}
	// end inline asm
	ld.shared.u16 	%rs68, [%r6+18];
	ld.shared.u16 	%rs69, [%r9+576];
	// begin inline asm
	{mul.f16 %rs67,%rs68,%rs69;
}
	// end inline asm
	// begin inline asm
	{add.f16 %rs70,%rs64,%rs67;
}
	// end inline asm
	ld.shared.u16 	%rs74, [%r6+20];
	ld.shared.u16 	%rs75, [%r9+640];
	// begin inline asm
	{mul.f16 %rs73,%rs74,%rs75;
}
	// end inline asm
	// begin inline asm
	{add.f16 %rs76,%rs70,%rs73;
}
	// end inline asm
	ld.shared.u16 	%rs80, [%r6+22];
	ld.shared.u16 	%rs81, [%r9+704];
	// begin inline asm
	{mul.f16 %rs79,%rs80,%rs81;
}
	// end inline asm
	// begin inline asm
	{add.f16 %rs82,%rs76,%rs79;
}
	// end inline asm
	ld.shared.u16 	%rs86, [%r6+24];
	ld.shared.u16 	%rs87, [%r9+768];
	// begin inline asm
	{mul.f16 %rs85,%rs86,%rs87;
}
	// end inline asm
	// begin inline asm
	{add.f16 %rs88,%rs82,%rs85;
}
	// end inline asm
	ld.shared.u16 	%rs92, [%r6+26];
	ld.shared.u16 	%rs93, [%r9+832];
	// begin inline asm
	{mul.f16 %rs91,%rs92,%rs93;
}
	// end inline asm
	// begin inline asm
	{add.f16 %rs94,%rs88,%rs91;
}
	// end inline asm
	ld.shared.u16 	%rs98, [%r6+28];
	ld.shared.u16 	%rs99, [%r9+896];
	// begin inline asm
	{mul.f16 %rs97,%rs98,%rs99;
}
	// end inline asm
	// begin inline asm
	{add.f16 %rs100,%rs94,%rs97;
}
	// end inline asm
	ld.shared.u16 	%rs104, [%r6+30];
	ld.shared.u16 	%rs105, [%r9+960];
	// begin inline asm
	{mul.f16 %rs103,%rs104,%rs105;
}
	// end inline asm
	// begin inline asm
	{add.f16 %rs106,%rs100,%rs103;
}
	// end inline asm
	ld.shared.u16 	%rs110, [%r6+32];
	ld.shared.u16 	%rs111, [%r9+1024];
	// begin inline asm
	{mul.f16 %rs109,%rs110,%rs111;
}
	// end inline asm
	// begin inline asm
	{add.f16 %rs112,%rs106,%rs109;
}
	// end inline asm
	ld.shared.u16 	%rs116, [%r6+34];
	ld.shared.u16 	%rs117, [%r9+1088];
	// begin inline asm
	{mul.f16 %rs115,%rs116,%rs117;
}
	// end inline asm
	// begin inline asm
	{add.f16 %rs118,%rs112,%rs115;
}
	// end inline asm
	ld.shared.u16 	%rs122, [%r6+36];
	ld.shared.u16 	%rs123, [%r9+1152];
	// begin inline asm
	{mul.f16 %rs121,%rs122,%rs123;
}
	// end inline asm
	// begin inline asm
	{add.f16 %rs124,%rs118,%rs121;
}
	// end inline asm
	ld.shared.u16 	%rs128, [%r6+38];
	ld.shared.u16 	%rs129, [%r9+1216];
	// begin inline asm
	{mul.f16 %rs127,%rs128,%rs129;
}
	// end inline asm
	// begin inline asm
	{add.f16 %rs130,%rs124,%rs127;
}
	// end inline asm
	ld.shared.u16 	%rs134, [%r6+40];
	ld.shared.u16 	%rs135, [%r9+1280];
	// begin inline asm
	{mul.f16 %rs133,%rs134,%rs135;
}
	// end inline asm
	// begin inline asm
	{add.f16 %rs136,%rs130,%rs133;
}
	// end inline asm
	ld.shared.u16 	%rs140, [%r6+42];
	ld.shared.u16 	%rs141, [%r9+1344];
	// begin inline asm
	{mul.f16 %rs139,%rs140,%rs141;
}
	// end inline asm
	// begin inline asm
	{add.f16 %rs142,%rs136,%rs139;
}
	// end inline asm
	ld.shared.u16 	%rs146, [%r6+44];
	ld.shared.u16 	%rs147, [%r9+1408];
	// begin inline asm
	{mul.f16 %rs145,%rs146,%rs147;
}
	// end inline asm
	// begin inline asm
	{add.f16 %rs148,%rs142,%rs145;
}
	// end inline asm
	ld.shared.u16 	%rs152, [%r6+46];
	ld.shared.u16 	%rs153, [%r9+1472];
	// begin inline asm
	{mul.f16 %rs151,%rs152,%rs153;
}
	// end inline asm
	// begin inline asm
	{add.f16 %rs154,%rs148,%rs151;
}
	// end inline asm
	ld.shared.u16 	%rs158, [%r6+48];
	ld.shared.u16 	%rs159, [%r9+1536];
	// begin inline asm
	{mul.f16 %rs157,%rs158,%rs159;
}
	// end inline asm
	// begin inline asm
	{add.f16 %rs160,%rs154,%rs157;
}
	// end inline asm
	ld.shared.u16 	%rs164, [%r6+50];
	ld.shared.u16 	%rs165, [%r9+1600];
	// begin inline asm
	{mul.f16 %rs163,%rs164,%rs165;
}
	// end inline asm
	// begin inline asm
	{add.f16 %rs166,%rs160,%rs163;
}
	// end inline asm
	ld.shared.u16 	%rs170, [%r6+52];
	ld.shared.u16 	%rs171, [%r9+1664];
	// begin inline asm
	{mul.f16 %rs169,%rs170,%rs171;
}
	// end inline asm
	// begin inline asm
	{add.f16 %rs172,%rs166,%rs169;
}
	// end inline asm
	ld.shared.u16 	%rs176, [%r6+54];
	ld.shared.u16 	%rs177, [%r9+1728];
	// begin inline asm
	{mul.f16 %rs175,%rs176,%rs177;
}
	// end inline asm
	// begin inline asm
	{add.f16 %rs178,%rs172,%rs175;
}
	// end inline asm
	ld.shared.u16 	%rs182, [%r6+56];
	ld.shared.u16 	%rs183, [%r9+1792];
	// begin inline asm
	{mul.f16 %rs181,%rs182,%rs183;
}
	// end inline asm
	// begin inline asm
	{add.f16 %rs184,%rs178,%rs181;
}
	// end inline asm
	ld.shared.u16 	%rs188, [%r6+58];
	ld.shared.u16 	%rs189, [%r9+1856];
	// begin inline asm
	{mul.f16 %rs187,%rs188,%rs189;
}
	// end inline asm
	// begin inline asm
	{add.f16 %rs190,%rs184,%rs187;
}
	// end inline asm
	ld.shared.u16 	%rs194, [%r6+60];
	ld.shared.u16 	%rs195, [%r9+1920];
	// begin inline asm
	{mul.f16 %rs193,%rs194,%rs195;
}
	// end inline asm
	// begin inline asm
	{add.f16 %rs196,%rs190,%rs193;
}
	// end inline asm
	ld.shared.u16 	%rs200, [%r6+62];
	ld.shared.u16 	%rs201, [%r9+1984];
	// begin inline asm
	{mul.f16 %rs199,%rs200,%rs201;
}
	// end inline asm
	// begin inline asm
	{add.f16 %rs208,%rs196,%rs199;
}
	// end inline asm
	bar.sync 	0;
	add.s32 	%r43, %r43, 1;
	setp.ne.s32 	%p8, %r43, 0;
	add.s32 	%r42, %r42, %r12;
	add.s32 	%r41, %r41, 32;
	add.s32 	%r40, %r40, 32;
	add.s32 	%r39, %r39, 32;
	@%p8 bra 	$L__BB0_2;
$L__BB0_7:
	setp.ge.s32 	%p9, %r3, %r24;
	setp.ge.s32 	%p10, %r5, %r26;
	or.pred  	%p11, %p9, %p10;
	@%p11 bra 	$L__BB0_9;
	mad.lo.s32 	%r38, %r24, %r5, %r3;
	cvta.to.global.u64 	%rd14, %rd7;
	mul.wide.u32 	%rd15, %r38, 2;
	add.s64 	%rd16, %rd14, %rd15;
	st.global.u16 	[%rd16], %rs208;
$L__BB0_9:
	ret;

}


// ===== COMPILED SASS (sm_100) =====

	.target	sm_100

	.elftype	@"ET_EXEC"


//--------------------- .note.nv.tkinfo           --------------------------
	.section	.note.nv.tkinfo,"",@"SHT_NOTE"
	.sectionflags	@"SHF_NOTE_NV_TKINFO"
	.tkinfo
        /*0018*/ 	.word	0x00000002
        /*0030*/ 	.string	""
        /*0030*/ 	.string	"ptxas"
        /*0030*/ 	.string	"Cuda compilation tools, release 13.0, V13.0.88"
        /*0030*/ 	.string	"Build cuda_13.0.r13.0/compiler.36424714_0"
        /*0030*/ 	.string	"-arch sm_100 -m 64 "



//--------------------- .note.nv.cuinfo           --------------------------
	.section	.note.nv.cuinfo,"",@"SHT_NOTE"
	.sectionflags	@"SHF_NOTE_NV_CUINFO"
        /*0018*/ 	.short	0x0002
        /*001a*/ 	.short	0x0064
        /*001c*/ 	.short	0x0082
	.zero		2


//--------------------- .nv.info                  --------------------------
	.section	.nv.info,"",@"SHT_CUDA_INFO"
	.align	4


	//----- nvinfo : EIATTR_REGCOUNT
	.align		4
        /*0000*/ 	.byte	0x04, 0x2f
        /*0002*/ 	.short	(.L_1 - .L_0)
	.align		4
.L_0:
        /*0004*/ 	.word	index@(_Z31matMulTransposeWithScalesCublasPK6__halfS1_PS_S1_iii)
        /*0008*/ 	.word	0x00000020


	//----- nvinfo : EIATTR_FRAME_SIZE
	.align		4
.L_1:
        /*000c*/ 	.byte	0x04, 0x11
        /*000e*/ 	.short	(.L_3 - .L_2)
	.align		4
.L_2:
        /*0010*/ 	.word	index@(_Z31matMulTransposeWithScalesCublasPK6__halfS1_PS_S1_iii)
        /*0014*/ 	.word	0x00000000


	//----- nvinfo : EIATTR_MIN_STACK_SIZE
	.align		4
.L_3:
        /*0018*/ 	.byte	0x04, 0x12
        /*001a*/ 	.short	(.L_5 - .L_4)
	.align		4
.L_4:
        /*001c*/ 	.word	index@(_Z31matMulTransposeWithScalesCublasPK6__halfS1_PS_S1_iii)
        /*0020*/ 	.word	0x00000000
.L_5:


//--------------------- .nv.compat                --------------------------
	.section	.nv.compat,"",@"SHT_CUDA_COMPAT_INFO"
	.align	4
        /*0000*/ 	.byte	0x02, 0x09, 0x00, 0x00, 0x02, 0x02, 0x01, 0x00, 0x02, 0x05, 0x05, 0x00, 0x03, 0x07, 0x01, 0x01
        /*0010*/ 	.byte	0x02, 0x03, 0x00, 0x00, 0x02, 0x06, 0x01, 0x00, 0x04, 0x0b, 0x08, 0x00, 0x09, 0x00, 0x00, 0x00
        /*0020*/ 	.byte	0x00, 0x00, 0x00, 0x00


//--------------------- .nv.info._Z31matMulTransposeWithScalesCublasPK6__halfS1_PS_S1_iii --------------------------
	.section	.nv.info._Z31matMulTransposeWithScalesCublasPK6__halfS1_PS_S1_iii,"",@"SHT_CUDA_INFO"
	.sectionflags	@""
	.align	4


	//----- nvinfo : EIATTR_CUDA_API_VERSION
	.align		4
        /*0000*/ 	.byte	0x04, 0x37
        /*0002*/ 	.short	(.L_7 - .L_6)
.L_6:
        /*0004*/ 	.word	0x00000082


	//----- nvinfo : EIATTR_KPARAM_INFO
	.align		4
.L_7:
        /*0008*/ 	.byte	0x04, 0x17
        /*000a*/ 	.short	(.L_9 - .L_8)
.L_8:
        /*000c*/ 	.word	0x00000000
        /*0010*/ 	.short	0x0006
        /*0012*/ 	.short	0x0028
        /*0014*/ 	.byte	0x00, 0xf0, 0x11, 0x00


	//----- nvinfo : EIATTR_KPARAM_INFO
	.align		4
.L_9:
        /*0018*/ 	.byte	0x04, 0x17
        /*001a*/ 	.short	(.L_11 - .L_10)
.L_10:
        /*001c*/ 	.word	0x00000000
        /*0020*/ 	.short	0x0005
        /*0022*/ 	.short	0x0024
        /*0024*/ 	.byte	0x00, 0xf0, 0x11, 0x00


	//----- nvinfo : EIATTR_KPARAM_INFO
	.align		4
.L_11:
        /*0028*/ 	.byte	0x04, 0x17
        /*002a*/ 	.short	(.L_13 - .L_12)
.L_12:
        /*002c*/ 	.word	0x00000000
        /*0030*/ 	.short	0x0004
        /*0032*/ 	.short	0x0020
        /*0034*/ 	.byte	0x00, 0xf0, 0x11, 0x00


	//----- nvinfo : EIATTR_KPARAM_INFO
	.align		4
.L_13:
        /*0038*/ 	.byte	0x04, 0x17
        /*003a*/ 	.short	(.L_15 - .L_14)
.L_14:
        /*003c*/ 	.word	0x00000000
        /*0040*/ 	.short	0x0003
        /*0042*/ 	.short	0x0018
        /*0044*/ 	.byte	0x00, 0xf5, 0x21, 0x00


	//----- nvinfo : EIATTR_KPARAM_INFO
	.align		4
.L_15:
        /*0048*/ 	.byte	0x04, 0x17
        /*004a*/ 	.short	(.L_17 - .L_16)
.L_16:
        /*004c*/ 	.word	0x00000000
        /*0050*/ 	.short	0x0002
        /*0052*/ 	.short	0x0010
        /*0054*/ 	.byte	0x00, 0xf5, 0x21, 0x00


	//----- nvinfo : EIATTR_KPARAM_INFO
	.align		4
.L_17:
        /*0058*/ 	.byte	0x04, 0x17
        /*005a*/ 	.short	(.L_19 - .L_18)
.L_18:
        /*005c*/ 	.word	0x00000000
        /*0060*/ 	.short	0x0001
        /*0062*/ 	.short	0x0008
        /*0064*/ 	.byte	0x00, 0xf5, 0x21, 0x00


	//----- nvinfo : EIATTR_KPARAM_INFO
	.align		4
.L_19:
        /*0068*/ 	.byte	0x04, 0x17
        /*006a*/ 	.short	(.L_21 - .L_20)
.L_20:
        /*006c*/ 	.word	0x00000000
        /*0070*/ 	.short	0x0000
        /*0072*/ 	.short	0x0000
        /*0074*/ 	.byte	0x00, 0xf5, 0x21, 0x00


	//----- nvinfo : EIATTR_SPARSE_MMA_MASK
	.align		4
.L_21:
        /*0078*/ 	.byte	0x03, 0x50
        /*007a*/ 	.short	0x0000


	//----- nvinfo : EIATTR_MAXREG_COUNT
	.align		4
        /*007c*/ 	.byte	0x03, 0x1b
        /*007e*/ 	.short	0x00ff


	//----- nvinfo : EIATTR_NUM_BARRIERS
	.align		4
        /*0080*/ 	.byte	0x02, 0x4c
        /*0082*/ 	.byte	0x01
	.zero		1


	//----- nvinfo : EIATTR_MERCURY_ISA_VERSION
	.align		4
        /*0084*/ 	.byte	0x03, 0x5f
        /*0086*/ 	.short	0x0101


	//----- nvinfo : EIATTR_VRC_CTA_INIT_COUNT
	.align		4
        /*0088*/ 	.byte	0x02, 0x4a
	.zero		1
	.zero		1


	//----- nvinfo : EIATTR_EXIT_INSTR_OFFSETS
	.align		4
        /*008c*/ 	.byte	0x04, 0x1c
        /*008e*/ 	.short	(.L_23 - .L_22)


	//   ....[0]....
.L_22:
        /*0090*/ 	.word	0x00000880


	//   ....[1]....
        /*0094*/ 	.word	0x000008d0


	//----- nvinfo : EIATTR_CBANK_PARAM_SIZE
	.align		4
.L_23:
        /*0098*/ 	.byte	0x03, 0x19
        /*009a*/ 	.short	0x002c


	//----- nvinfo : EIATTR_PARAM_CBANK
	.align		4
        /*009c*/ 	.byte	0x04, 0x0a
        /*009e*/ 	.short	(.L_25 - .L_24)
	.align		4
.L_24:
        /*00a0*/ 	.word	index@(.nv.constant0._Z31matMulTransposeWithScalesCublasPK6__halfS1_PS_S1_iii)
        /*00a4*/ 	.short	0x0380
        /*00a6*/ 	.short	0x002c


	//----- nvinfo : EIATTR_SW_WAR
	.align		4
.L_25:
        /*00a8*/ 	.byte	0x04, 0x36
        /*00aa*/ 	.short	(.L_27 - .L_26)
.L_26:
        /*00ac*/ 	.word	0x00000008
.L_27:


//--------------------- .nv.callgraph             --------------------------
	.section	.nv.callgraph,"",@"SHT_CUDA_CALLGRAPH"
	.align	4
	.sectionentsize	8
	.align		4
        /*0000*/ 	.word	0x00000000
	.align		4
        /*0004*/ 	.word	0xffffffff
	.align		4
        /*0008*/ 	.word	0x00000000
	.align		4
        /*000c*/ 	.word	0xfffffffe
	.align		4
        /*0010*/ 	.word	0x00000000
	.align		4
        /*0014*/ 	.word	0xfffffffd
	.align		4
        /*0018*/ 	.word	0x00000000
	.align		4
        /*001c*/ 	.word	0xfffffffc


//--------------------- .text._Z31matMulTransposeWithScalesCublasPK6__halfS1_PS_S1_iii --------------------------
	.section	.text._Z31matMulTransposeWithScalesCublasPK6__halfS1_PS_S1_iii,"ax",@progbits
	.align	128
        .global         _Z31matMulTransposeWithScalesCublasPK6__halfS1_PS_S1_iii
        .type           _Z31matMulTransposeWithScalesCublasPK6__halfS1_PS_S1_iii,@function
        .size           _Z31matMulTransposeWithScalesCublasPK6__halfS1_PS_S1_iii,(.L_x_3 - _Z31matMulTransposeWithScalesCublasPK6__halfS1_PS_S1_iii)
        .other          _Z31matMulTransposeWithScalesCublasPK6__halfS1_PS_S1_iii,@"STO_CUDA_ENTRY STV_DEFAULT"
_Z31matMulTransposeWithScalesCublasPK6__halfS1_PS_S1_iii:
.text._Z31matMulTransposeWithScalesCublasPK6__halfS1_PS_S1_iii:
[----:B------:R-:W-:Y:S01]  /*0000*/  LDC R1, c[0x0][0x37c] ;  /* 0x0000df00ff017b82 */ /* 0x000fe20000000800 */
[----:B------:R-:W0:Y:S01]  /*0010*/  S2R R9, SR_CTAID.Y ;  /* 0x0000000000097919 */ /* 0x000e220000002600 */
[----:B------:R-:W1:Y:S01]  /*0020*/  LDCU UR10, c[0x0][0x3a4] ;  /* 0x00007480ff0a77ac */ /* 0x000e620008000800 */
[----:B------:R-:W-:Y:S01]  /*0030*/  PRMT R16, RZ, 0x7610, R16 ;  /* 0x00007610ff107816 */ /* 0x000fe20000000010 */
[----:B------:R-:W0:Y:S01]  /*0040*/  S2R R7, SR_TID.Y ;  /* 0x0000000000077919 */ /* 0x000e220000002200 */
[----:B------:R-:W2:Y:S01]  /*0050*/  LDCU.64 UR8, c[0x0][0x358] ;  /* 0x00006b00ff0877ac */ /* 0x000ea20008000a00 */
[----:B------:R-:W3:Y:S01]  /*0060*/  S2R R3, SR_CTAID.X ;  /* 0x0000000000037919 */ /* 0x000ee20000002500 */
[----:B------:R-:W3:Y:S01]  /*0070*/  S2R R6, SR_TID.X ;  /* 0x0000000000067919 */ /* 0x000ee20000002100 */
[----:B-1----:R-:W-:Y:S01]  /*0080*/  UISETP.GE.AND UP0, UPT, UR10, 0x1, UPT ;  /* 0x000000010a00788c */ /* 0x002fe2000bf06270 */
[----:B0-----:R-:W-:Y:S02]  /*0090*/  LEA R9, R9, R7, 0x5 ;  /* 0x0000000709097211 */ /* 0x001fe400078e28ff */
[----:B---3--:R-:W-:-:S06]  /*00a0*/  LEA R8, R3, R6, 0x5 ;  /* 0x0000000603087211 */ /* 0x008fcc00078e28ff */
[----:B--2---:R-:W-:Y:S05]  /*00b0*/  BRA.U !UP0, `(.L_x_0) ;  /* 0x0000000508e07547 */ /* 0x004fea000b800000 */
[----:B------:R-:W0:Y:S01]  /*00c0*/  S2UR UR7, SR_CgaCtaId ;  /* 0x00000000000779c3 */ /* 0x000e220000008800 */
[----:B------:R-:W1:Y:S01]  /*00d0*/  LDCU UR11, c[0x0][0x3a8] ;  /* 0x00007500ff0b77ac */ /* 0x000e620008000800 */
[----:B------:R-:W-:Y:S01]  /*00e0*/  PRMT R16, RZ, 0x7610, R16 ;  /* 0x00007610ff107816 */ /* 0x000fe20000000010 */
[----:B------:R-:W-:Y:S01]  /*00f0*/  IMAD R0, R9, UR10, R6 ;  /* 0x0000000a09007c24 */ /* 0x000fe2000f8e0206 */
[----:B------:R-:W2:Y:S04]  /*0100*/  LDCU UR12, c[0x0][0x3a0] ;  /* 0x00007400ff0c77ac */ /* 0x000ea80008000800 */
[----:B------:R-:W3:Y:S01]  /*0110*/  LDC.64 R20, c[0x0][0x398] ;  /* 0x0000e600ff147b82 */ /* 0x000ee20000000a00 */
[----:B------:R-:W-:Y:S01]  /*0120*/  UMOV UR5, 0x400 ;  /* 0x0000040000057882 */ /* 0x000fe20000000000 */
[----:B------:R-:W-:-:S02]  /*0130*/  UIADD3 UR4, UPT, UPT, UR10, 0x1f, URZ ;  /* 0x0000001f0a047890 */ /* 0x000fc4000fffe0ff */
[----:B------:R-:W-:Y:S02]  /*0140*/  UIADD3 UR6, UPT, UPT, UR5, 0x800, URZ ;  /* 0x0000080005067890 */ /* 0x000fe4000fffe0ff */
[----:B------:R-:W-:Y:S02]  /*0150*/  USHF.R.U32.HI UR4, URZ, 0x5, UR4 ;  /* 0x00000005ff047899 */ /* 0x000fe40008011604 */
[----:B------:R-:W4:Y:S01]  /*0160*/  LDC R5, c[0x0][0x3a8] ;  /* 0x0000ea00ff057b82 */ /* 0x000f220000000800 */
[----:B------:R-:W3:Y:S01]  /*0170*/  LDCU UR13, c[0x0][0x3a4] ;  /* 0x00007480ff0d77ac */ /* 0x000ee20008000800 */
[----:B-1----:R-:W-:Y:S01]  /*0180*/  IMAD R4, R7, UR11, R6 ;  /* 0x0000000b07047c24 */ /* 0x002fe2000f8e0206 */
[----:B------:R-:W-:Y:S01]  /*0190*/  UIADD3 UR4, UPT, UPT, -UR4, URZ, URZ ;  /* 0x000000ff04047290 */ /* 0x000fe2000fffe1ff */
[----:B--2---:R-:W-:-:S04]  /*01a0*/  ISETP.GE.AND P1, PT, R9, UR12, PT ;  /* 0x0000000c09007c0c */ /* 0x004fc8000bf26270 */
[----:B------:R-:W1:Y:S01]  /*01b0*/  LDC.64 R12, c[0x0][0x380] ;  /* 0x0000e000ff0c7b82 */ /* 0x000e620000000a00 */
[----:B0-----:R-:W-:Y:S01]  /*01c0*/  ULEA UR5, UR7, UR5, 0x18 ;  /* 0x0000000507057291 */ /* 0x001fe2000f8ec0ff */
[----:B------:R-:W-:Y:S01]  /*01d0*/  LEA R4, R3, R4, 0x5 ;  /* 0x0000000403047211 */ /* 0x000fe200078e28ff */
[----:B------:R-:W-:-:S04]  /*01e0*/  ULEA UR6, UR7, UR6, 0x18 ;  /* 0x0000000607067291 */ /* 0x000fc8000f8ec0ff */
[----:B------:R-:W-:Y:S01]  /*01f0*/  LEA R3, R7, UR5, 0x6 ;  /* 0x0000000507037c11 */ /* 0x000fe2000f8e30ff */
[----:B---3--:R-:W-:Y:S01]  /*0200*/  IMAD.WIDE.U32 R20, R9, 0x2, R20 ;  /* 0x0000000209147825 */ /* 0x008fe200078e0014 */
[C---:B------:R-:W-:Y:S02]  /*0210*/  LEA R2, R6.reuse, UR6, 0x1 ;  /* 0x0000000606027c11 */ /* 0x040fe4000f8e08ff */
[----:B------:R-:W-:Y:S02]  /*0220*/  LEA R18, R6, R3, 0x1 ;  /* 0x0000000306127211 */ /* 0x000fe400078e08ff */
[----:B------:R-:W-:-:S07]  /*0230*/  LEA R19, R7, R2, 0x6 ;  /* 0x0000000207137211 */ /* 0x000fce00078e30ff */
.L_x_1:
[----:B----4-:R-:W-:Y:S01]  /*0240*/  ISETP.GE.AND P0, PT, R8, R5, PT ;  /* 0x000000050800720c */ /* 0x010fe20003f06270 */
[----:B-1----:R-:W-:Y:S01]  /*0250*/  IMAD.WIDE R10, R0, 0x2, R12 ;  /* 0x00000002000a7825 */ /* 0x002fe200078e020c */
[----:B------:R-:W-:Y:S02]  /*0260*/  ISETP.GE.OR P2, PT, R6, UR13, P1 ;  /* 0x0000000d06007c0c */ /* 0x000fe40008f46670 */
[----:B------:R-:W-:Y:S02]  /*0270*/  ISETP.GE.OR P0, PT, R7, UR13, P0 ;  /* 0x0000000d07007c0c */ /* 0x000fe40008706670 */
[----:B------:R-:W-:-:S09]  /*0280*/  PRMT R22, RZ, 0x7610, R22 ;  /* 0x00007610ff167816 */ /* 0x000fd20000000016 */
[----:B------:R0:W2:Y:S02]  /*0290*/  @!P2 LDG.E.U16 R10, desc[UR8][R10.64] ;  /* 0x000000080a0aa981 */ /* 0x0000a4000c1e1500 */
[----:B------:R-:W1:Y:S02]  /*02a0*/  @!P0 LDC.64 R14, c[0x0][0x388] ;  /* 0x0000e200ff0e8b82 */ /* 0x000e640000000a00 */
[----:B------:R-:W2:Y:S01]  /*02b0*/  @!P2 LDG.E.U16 R17, desc[UR8][R20.64] ;  /* 0x000000081411a981 */ /* 0x000ea2000c1e1500 */
[----:B-1----:R-:W-:-:S05]  /*02c0*/  @!P0 IMAD.WIDE R14, R4, 0x2, R14 ;  /* 0x00000002040e8825 */ /* 0x002fca00078e020e */
[----:B------:R-:W3:Y:S01]  /*02d0*/  @!P0 LDG.E.U16 R22, desc[UR8][R14.64] ;  /* 0x000000080e168981 */ /* 0x000ee2000c1e1500 */
[----:B0-----:R-:W-:Y:S01]  /*02e0*/  PRMT R11, RZ, 0x7610, R11 ;  /* 0x00007610ff0b7816 */ /* 0x001fe2000000000b */
[----:B------:R-:W-:Y:S01]  /*02f0*/  UIADD3 UR4, UPT, UPT, UR4, 0x1, URZ ;  /* 0x0000000104047890 */ /* 0x000fe2000fffe0ff */
[----:B--2---:R-:W-:-:S05]  /*0300*/  @!P2 HMUL2 R11, R10.H0_H0, R17.H0_H0 ;  /* 0x200000110a0ba232 */ /* 0x004fca0000000800 */
[----:B------:R-:W-:-:S05]  /*0310*/  PRMT R28, R11, 0x7610, R28 ;  /* 0x000076100b1c7816 */ /* 0x000fca000000001c */
[----:B------:R-:W-:Y:S04]  /*0320*/  STS.U16 [R18], R28 ;  /* 0x0000001c12007388 */ /* 0x000fe80000000400 */
[----:B---3--:R-:W-:Y:S01]  /*0330*/  STS.U16 [R19], R22 ;  /* 0x0000001613007388 */ /* 0x008fe20000000400 */
[----:B------:R-:W-:Y:S06]  /*0340*/  BAR.SYNC.DEFER_BLOCKING 0x0 ;  /* 0x0000000000007b1d */ /* 0x000fec0000010000 */
[----:B------:R-:W-:Y:S04]  /*0350*/  LDS.U16 R25, [R2] ;  /* 0x0000000002197984 */ /* 0x000fe80000000400 */
[----:B------:R-:W0:Y:S04]  /*0360*/  LDS.64 R10, [R3] ;  /* 0x00000000030a7984 */ /* 0x000e280000000a00 */
[----:B------:R-:W1:Y:S04]  /*0370*/  LDS.U16 R27, [R2+0x40] ;  /* 0x00004000021b7984 */ /* 0x000e680000000400 */
[----:B------:R-:W2:Y:S04]  /*0380*/  LDS.U16 R26, [R2+0x80] ;  /* 0x00008000021a7984 */ /* 0x000ea80000000400 */
[----:B------:R-:W3:Y:S04]  /*0390*/  LDS.U16 R17, [R2+0xc0] ;  /* 0x0000c00002117984 */ /* 0x000ee80000000400 */
[----:B------:R-:W-:Y:S04]  /*03a0*/  LDS.U16 R24, [R2+0x100] ;  /* 0x0001000002187984 */ /* 0x000fe80000000400 */
[----:B------:R-:W4:Y:S04]  /*03b0*/  LDS.64 R14, [R3+0x8] ;  /* 0x00000800030e7984 */ /* 0x000f280000000a00 */
[----:B------:R-:W5:Y:S04]  /*03c0*/  LDS.U16 R23, [R2+0x140] ;  /* 0x0001400002177984 */ /* 0x000f680000000400 */
[----:B------:R-:W-:Y:S04]  /*03d0*/  LDS.U16 R22, [R2+0x1c0] ;  /* 0x0001c00002167984 */ /* 0x000fe80000000400 */
[----:B------:R-:W-:Y:S01]  /*03e0*/  LDS.U16 R29, [R2+0x200] ;  /* 0x00020000021d7984 */ /* 0x000fe20000000400 */
[----:B0-----:R-:W-:-:S03]  /*03f0*/  HFMA2 R16, R10.H0_H0, R25.H0_H0, R16.H0_H0 ;  /* 0x200000190a107231 */ /* 0x001fc60000040810 */
[----:B------:R-:W0:Y:S01]  /*0400*/  LDS.U16 R25, [R2+0x180] ;  /* 0x0001800002197984 */ /* 0x000e220000000400 */
[----:B-1----:R-:W-:-:S03]  /*0410*/  HFMA2 R16, R10.H1_H1, R27.H0_H0, R16.H0_H0 ;  /* 0x2000001b0a107231 */ /* 0x002fc60000040c10 */
[----:B------:R-:W-:Y:S01]  /*0420*/  LDS.U16 R27, [R2+0x240] ;  /* 0x00024000021b7984 */ /* 0x000fe20000000400 */
[----:B--2---:R-:W-:-:S03]  /*0430*/  HFMA2 R16, R11.H0_H0, R26.H0_H0, R16.H0_H0 ;  /* 0x2000001a0b107231 */ /* 0x004fc60000040810 */
[----:B------:R-:W-:Y:S01]  /*0440*/  LDS.U16 R26, [R2+0x2c0] ;  /* 0x0002c000021a7984 */ /* 0x000fe20000000400 */
[----:B---3--:R-:W-:-:S03]  /*0450*/  HFMA2 R10, R11.H1_H1, R17.H0_H0, R16.H0_H0 ;  /* 0x200000110b0a7231 */ /* 0x008fc60000040c10 */
[----:B------:R-:W1:Y:S01]  /*0460*/  LDS.64 R16, [R3+0x10] ;  /* 0x0000100003107984 */ /* 0x000e620000000a00 */
[----:B----4-:R-:W-:-:S03]  /*0470*/  HFMA2 R10, R14.H0_H0, R24.H0_H0, R10.H0_H0 ;  /* 0x200000180e0a7231 */ /* 0x010fc6000004080a */
[----:B------:R-:W2:Y:S01]  /*0480*/  LDS.U16 R24, [R2+0x280] ;  /* 0x0002800002187984 */ /* 0x000ea20000000400 */
[----:B-----5:R-:W-:-:S03]  /*0490*/  HFMA2 R10, R14.H1_H1, R23.H0_H0, R10.H0_H0 ;  /* 0x200000170e0a7231 */ /* 0x020fc60000040c0a */
[----:B------:R-:W-:Y:S01]  /*04a0*/  LDS.U16 R23, [R2+0x300] ;  /* 0x0003000002177984 */ /* 0x000fe20000000400 */
[----:B0-----:R-:W-:-:S03]  /*04b0*/  HFMA2 R25, R15.H0_H0, R25.H0_H0, R10.H0_H0 ;  /* 0x200000190f197231 */ /* 0x001fc6000004080a */
[----:B------:R-:W0:Y:S01]  /*04c0*/  LDS.64 R10, [R3+0x18] ;  /* 0x00001800030a7984 */ /* 0x000e220000000a00 */
[----:B------:R-:W-:-:S03]  /*04d0*/  HFMA2 R22, R15.H1_H1, R22.H0_H0, R25.H0_H0 ;  /* 0x200000160f167231 */ /* 0x000fc60000040c19 */
[----:B------:R-:W3:Y:S04]  /*04e0*/  LDS.U16 R25, [R2+0x340] ;  /* 0x0003400002197984 */ /* 0x000ee80000000400 */
[----:B------:R-:W-:Y:S01]  /*04f0*/  LDS.64 R14, [R3+0x20] ;  /* 0x00002000030e7984 */ /* 0x000fe20000000a00 */
[----:B-1----:R-:W-:-:S03]  /*0500*/  HFMA2 R29, R16.H0_H0, R29.H0_H0, R22.H0_H0 ;  /* 0x2000001d101d7231 */ /* 0x002fc60000040816 */
[----:B------:R-:W1:Y:S01]  /*0510*/  LDS.U16 R22, [R2+0x380] ;  /* 0x0003800002167984 */ /* 0x000e620000000400 */
[----:B------:R-:W-:-:S03]  /*0520*/  HFMA2 R27, R16.H1_H1, R27.H0_H0, R29.H0_H0 ;  /* 0x2000001b101b7231 */ /* 0x000fc60000040c1d */
[----:B------:R-:W4:Y:S01]  /*0530*/  LDS.U16 R16, [R2+0x3c0] ;  /* 0x0003c00002107984 */ /* 0x000f220000000400 */
[----:B--2---:R-:W-:-:S03]  /*0540*/  HFMA2 R24, R17.H0_H0, R24.H0_H0, R27.H0_H0 ;  /* 0x2000001811187231 */ /* 0x004fc6000004081b */
[----:B------:R-:W2:Y:S01]  /*0550*/  LDS.U16 R27, [R2+0x400] ;  /* 0x00040000021b7984 */ /* 0x000ea20000000400 */
[----:B------:R-:W-:-:S03]  /*0560*/  HFMA2 R24, R17.H1_H1, R26.H0_H0, R24.H0_H0 ;  /* 0x2000001a11187231 */ /* 0x000fc60000040c18 */
[----:B------:R-:W5:Y:S04]  /*0570*/  LDS.U16 R17, [R2+0x440] ;  /* 0x0004400002117984 */ /* 0x000f680000000400 */
[----:B------:R-:W-:Y:S01]  /*0580*/  LDS.U16 R29, [R2+0x500] ;  /* 0x00050000021d7984 */ /* 0x000fe20000000400 */
[----:B0-----:R-:W-:-:S03]  /*0590*/  HFMA2 R24, R10.H0_H0, R23.H0_H0, R24.H0_H0 ;  /* 0x200000170a187231 */ /* 0x001fc60000040818 */
[----:B------:R-:W0:Y:S01]  /*05a0*/  LDS.U16 R23, [R2+0x480] ;  /* 0x0004800002177984 */ /* 0x000e220000000400 */
[----:B---3--:R-:W-:-:S03]  /*05b0*/  HFMA2 R24, R10.H1_H1, R25.H0_H0, R24.H0_H0 ;  /* 0x200000190a187231 */ /* 0x008fc60000040c18 */
[----:B------:R-:W-:Y:S01]  /*05c0*/  LDS.U16 R25, [R2+0x540] ;  /* 0x0005400002197984 */ /* 0x000fe20000000400 */
[----:B-1----:R-:W-:-:S03]  /*05d0*/  HFMA2 R24, R11.H0_H0, R22.H0_H0, R24.H0_H0 ;  /* 0x200000160b187231 */ /* 0x002fc60000040818 */
[----:B------:R-:W1:Y:S01]  /*05e0*/  LDS.U16 R22, [R2+0x4c0] ;  /* 0x0004c00002167984 */ /* 0x000e620000000400 */
[----:B----4-:R-:W-:-:S03]  /*05f0*/  HFMA2 R16, R11.H1_H1, R16.H0_H0, R24.H0_H0 ;  /* 0x200000100b107231 */ /* 0x010fc60000040c18 */
[----:B------:R-:W3:Y:S01]  /*0600*/  LDS.64 R10, [R3+0x28] ;  /* 0x00002800030a7984 */ /* 0x000ee20000000a00 */
[----:B--2---:R-:W-:-:S03]  /*0610*/  HFMA2 R16, R14.H0_H0, R27.H0_H0, R16.H0_H0 ;  /* 0x2000001b0e107231 */ /* 0x004fc60000040810 */
[----:B------:R-:W2:Y:S01]  /*0620*/  LDS.U16 R24, [R2+0x580] ;  /* 0x0005800002187984 */ /* 0x000ea20000000400 */
[----:B-----5:R-:W-:-:S03]  /*0630*/  HFMA2 R16, R14.H1_H1, R17.H0_H0, R16.H0_H0 ;  /* 0x200000110e107231 */ /* 0x020fc60000040c10 */
[----:B------:R-:W4:Y:S04]  /*0640*/  LDS.U16 R14, [R2+0x5c0] ;  /* 0x0005c000020e7984 */ /* 0x000f280000000400 */
[----:B------:R-:W-:Y:S01]  /*0650*/  LDS.U16 R27, [R2+0x700] ;  /* 0x00070000021b7984 */ /* 0x000fe20000000400 */
[----:B0-----:R-:W-:-:S03]  /*0660*/  HFMA2 R26, R15.H0_H0, R23.H0_H0, R16.H0_H0 ;  /* 0x200000170f1a7231 */ /* 0x001fc60000040810 */
[----:B------:R-:W-:Y:S04]  /*0670*/  LDS.U16 R23, [R2+0x600] ;  /* 0x0006000002177984 */ /* 0x000fe80000000400 */
[----:B------:R-:W0:Y:S01]  /*0680*/  LDS.64 R16, [R3+0x30] ;  /* 0x0000300003107984 */ /* 0x000e220000000a00 */
[----:B-1----:R-:W-:-:S03]  /*0690*/  HFMA2 R22, R15.H1_H1, R22.H0_H0, R26.H0_H0 ;  /* 0x200000160f167231 */ /* 0x002fc60000040c1a */
[----:B------:R-:W1:Y:S01]  /*06a0*/  LDS.U16 R15, [R2+0x640] ;  /* 0x00064000020f7984 */ /* 0x000e620000000400 */
[----:B---3--:R-:W-:-:S04]  /*06b0*/  HFMA2 R22, R10.H0_H0, R29.H0_H0, R22.H0_H0 ;  /* 0x2000001d0a167231 */ /* 0x008fc80000040816 */
[----:B------:R-:W-:Y:S02]  /*06c0*/  HFMA2 R25, R10.H1_H1, R25.H0_H0, R22.H0_H0 ;  /* 0x200000190a197231 */ /* 0x000fe40000040c16 */
[----:B------:R-:W3:Y:S02]  /*06d0*/  LDS.U16 R22, [R2+0x680] ;  /* 0x0006800002167984 */ /* 0x000ee40000000400 */
[C---:B--2---:R-:W-:Y:S02]  /*06e0*/  HFMA2 R25, R11.reuse.H0_H0, R24.H0_H0, R25.H0_H0 ;  /* 0x200000180b197231 */ /* 0x044fe40000040819 */
[----:B------:R-:W2:Y:S02]  /*06f0*/  LDS.U16 R24, [R2+0x6c0] ;  /* 0x0006c00002187984 */ /* 0x000ea40000000400 */
[----:B----4-:R-:W-:Y:S02]  /*0700*/  HFMA2 R14, R11.H1_H1, R14.H0_H0, R25.H0_H0 ;  /* 0x2000000e0b0e7231 */ /* 0x010fe40000040c19 */
[----:B------:R-:W4:Y:S04]  /*0710*/  LDS.64 R10, [R3+0x38] ;  /* 0x00003800030a7984 */ /* 0x000f280000000a00 */
[----:B------:R-:W5:Y:S01]  /*0720*/  LDS.U16 R25, [R2+0x740] ;  /* 0x0007400002197984 */ /* 0x000f620000000400 */
[----:B0-----:R-:W-:-:S03]  /*0730*/  HFMA2 R26, R16.H0_H0, R23.H0_H0, R14.H0_H0 ;  /* 0x20000017101a7231 */ /* 0x001fc6000004080e */
[----:B------:R-:W0:Y:S04]  /*0740*/  LDS.U16 R23, [R2+0x780] ;  /* 0x0007800002177984 */ /* 0x000e280000000400 */
[----:B------:R-:W0:Y:S01]  /*0750*/  LDS.U16 R14, [R2+0x7c0] ;  /* 0x0007c000020e7984 */ /* 0x000e220000000400 */
[----:B-1----:R-:W-:-:S04]  /*0760*/  HFMA2 R15, R16.H1_H1, R15.H0_H0, R26.H0_H0 ;  /* 0x2000000f100f7231 */ /* 0x002fc80000040c1a */
[----:B---3--:R-:W-:-:S04]  /*0770*/  HFMA2 R15, R17.H0_H0, R22.H0_H0, R15.H0_H0 ;  /* 0x20000016110f7231 */ /* 0x008fc8000004080f */
[----:B--2---:R-:W-:Y:S01]  /*0780*/  HFMA2 R15, R17.H1_H1, R24.H0_H0, R15.H0_H0 ;  /* 0x20000018110f7231 */ /* 0x004fe20000040c0f */
[----:B------:R-:W-:-:S03]  /*0790*/  UISETP.NE.AND UP0, UPT, UR4, URZ, UPT ;  /* 0x000000ff0400728c */ /* 0x000fc6000bf05270 */
[----:B----4-:R-:W-:-:S04]  /*07a0*/  HFMA2 R15, R10.H0_H0, R27.H0_H0, R15.H0_H0 ;  /* 0x2000001b0a0f7231 */ /* 0x010fc8000004080f */
[----:B-----5:R-:W-:Y:S01]  /*07b0*/  HFMA2 R15, R10.H1_H1, R25.H0_H0, R15.H0_H0 ;  /* 0x200000190a0f7231 */ /* 0x020fe20000040c0f */
[----:B------:R-:W-:Y:S02]  /*07c0*/  IADD3 R0, PT, PT, R0, 0x20, RZ ;  /* 0x0000002000007810 */ /* 0x000fe40007ffe0ff */
[----:B------:R-:W-:Y:S02]  /*07d0*/  IADD3 R6, PT, PT, R6, 0x20, RZ ;  /* 0x0000002006067810 */ /* 0x000fe40007ffe0ff */
[----:B------:R-:W-:Y:S02]  /*07e0*/  IADD3 R7, PT, PT, R7, 0x20, RZ ;  /* 0x0000002007077810 */ /* 0x000fe40007ffe0ff */
[----:B------:R-:W-:Y:S01]  /*07f0*/  LEA R4, R5, R4, 0x5 ;  /* 0x0000000405047211 */ /* 0x000fe200078e28ff */
[----:B0-----:R-:W-:-:S04]  /*0800*/  HFMA2 R15, R11.H0_H0, R23.H0_H0, R15.H0_H0 ;  /* 0x200000170b0f7231 */ /* 0x001fc8000004080f */
[----:B------:R-:W-:Y:S01]  /*0810*/  HFMA2 R16, R11.H1_H1, R14.H0_H0, R15.H0_H0 ;  /* 0x2000000e0b107231 */ /* 0x000fe20000040c0f */
[----:B------:R-:W-:Y:S06]  /*0820*/  BAR.SYNC.DEFER_BLOCKING 0x0 ;  /* 0x0000000000007b1d */ /* 0x000fec0000010000 */
[----:B------:R-:W-:Y:S05]  /*0830*/  BRA.U UP0, `(.L_x_1) ;  /* 0xfffffff900807547 */ /* 0x000fea000b83ffff */
.L_x_0:
[----:B------:R-:W0:Y:S01]  /*0840*/  LDCU UR4, c[0x0][0x3a8] ;  /* 0x00007500ff0477ac */ /* 0x000e220008000800 */
[----:B------:R-:W1:Y:S01]  /*0850*/  LDCU UR5, c[0x0][0x3a0] ;  /* 0x00007400ff0577ac */ /* 0x000e620008000800 */
[----:B0-----:R-:W-:-:S04]  /*0860*/  ISETP.GE.AND P0, PT, R8, UR4, PT ;  /* 0x0000000408007c0c */ /* 0x001fc8000bf06270 */
[----:B-1----:R-:W-:-:S13]  /*0870*/  ISETP.GE.OR P0, PT, R9, UR5, P0 ;  /* 0x0000000509007c0c */ /* 0x002fda0008706670 */
[----:B------:R-:W-:Y:S05]  /*0880*/  @P0 EXIT ;  /* 0x000000000000094d */ /* 0x000fea0003800000 */
[----:B------:R-:W0:Y:S01]  /*0890*/  LDC.64 R2, c[0x0][0x390] ;  /* 0x0000e400ff027b82 */ /* 0x000e220000000a00 */
[----:B------:R-:W-:-:S04]  /*08a0*/  IMAD R9, R8, UR5, R9 ;  /* 0x0000000508097c24 */ /* 0x000fc8000f8e0209 */
[----:B0-----:R-:W-:-:S05]  /*08b0*/  IMAD.WIDE.U32 R2, R9, 0x2, R2 ;  /* 0x0000000209027825 */ /* 0x001fca00078e0002 */
[----:B------:R-:W-:Y:S01]  /*08c0*/  STG.E.U16 desc[UR8][R2.64], R16 ;  /* 0x0000001002007986 */ /* 0x000fe2000c101508 */
[----:B------:R-:W-:Y:S05]  /*08d0*/  EXIT ;  /* 0x000000000000794d */ /* 0x000fea0003800000 */
.L_x_2:
[----:B------:R-:W-:-:S00]  /*08e0*/  BRA `(.L_x_2) ;  /* 0xfffffffc00fc7947 */ /* 0x000fc0000383ffff */
[----:B------:R-:W-:-:S00]  /*08f0*/  NOP ;  /* 0x0000000000007918 */ /* 0x000fc00000000000 */
        /* <DEDUP_REMOVED lines=8> */
.L_x_3:


//--------------------- .nv.shared._Z31matMulTransposeWithScalesCublasPK6__halfS1_PS_S1_iii --------------------------
	.section	.nv.shared._Z31matMulTransposeWithScalesCublasPK6__halfS1_PS_S1_iii,"aw",@nobits
	.sectionflags	@""
	.align	2
.nv.shared._Z31matMulTransposeWithScalesCublasPK6__halfS1_PS_S1_iii:
	.zero		5120


//--------------------- .nv.shared.reserved.0     --------------------------
	.section	.nv.shared.reserved.0,"aw",@nobits
	.weak		__nv_reservedSMEM_offset_0_alias
	.size		__nv_reservedSMEM_offset_0_alias, 0, 64
	.other		__nv_reservedSMEM_offset_0_alias,@"STO_CUDA_RESERVED_SHARED STV_DEFAULT"
__nv_reservedSMEM_offset_0_alias:
	.zero		0
	.zero		64


//--------------------- .nv.constant0._Z31matMulTransposeWithScalesCublasPK6__halfS1_PS_S1_iii --------------------------
	.section	.nv.constant0._Z31matMulTransposeWithScalesCublasPK6__halfS1_PS_S1_iii,"a",@progbits
	.sectionflags	@""
	.align	4
.nv.constant0._Z31matMulTransposeWithScalesCublasPK6__halfS1_PS_S1_iii:
	.zero		940


//--------------------- SYMBOLS --------------------------

	.type		.nv.reservedSmem.offset0,@object
	.size		.nv.reservedSmem.offset0,0x4
	.type		.nv.reservedSmem.cap,@object
	.size		.nv.reservedSmem.cap,0x4
